	.headerflags	@"EF_CUDA_TEXMODE_UNIFIED EF_CUDA_64BIT_ADDRESS EF_CUDA_ACCELERATORS EF_CUDA_SM90 EF_CUDA_VIRTUAL_SM(EF_CUDA_SM90)"
	.elftype	@"ET_EXEC"


//--------------------- .nv.info                  --------------------------
	.section	.nv.info,"",@"SHT_CUDA_INFO"
	.align	4


	//----- nvinfo : EIATTR_REGCOUNT
	.align		4
        /*0000*/ 	.byte	0x04, 0x2f
        /*0002*/ 	.short	(.L_3 - .L_2)
	.align		4
.L_2:
        /*0004*/ 	.word	index@(triton_poi_fused__native_batch_norm_legit_no_training_41)
        /*0008*/ 	.word	0x00000012


	//----- nvinfo : EIATTR_MIN_STACK_SIZE
	.align		4
.L_3:
        /*000c*/ 	.byte	0x04, 0x12
        /*000e*/ 	.short	(.L_5 - .L_4)
	.align		4
.L_4:
        /*0010*/ 	.word	index@(triton_poi_fused__native_batch_norm_legit_no_training_41)
        /*0014*/ 	.word	0x00000000


	//----- nvinfo : EIATTR_FRAME_SIZE
	.align		4
.L_5:
        /*0018*/ 	.byte	0x04, 0x11
        /*001a*/ 	.short	(.L_7 - .L_6)
	.align		4
.L_6:
        /*001c*/ 	.word	index@(triton_poi_fused__native_batch_norm_legit_no_training_41)
        /*0020*/ 	.word	0x00000000


	//----- nvinfo : EIATTR_MIN_STACK_SIZE
	.align		4
.L_7:
        /*0024*/ 	.byte	0x04, 0x12
        /*0026*/ 	.short	(.L_9 - .L_8)
	.align		4
.L_8:
        /*0028*/ 	.word	index@(triton_poi_fused__native_batch_norm_legit_no_training_41)
        /*002c*/ 	.word	0x00000000
.L_9:


//--------------------- .nv.info.triton_poi_fused__native_batch_norm_legit_no_training_41 --------------------------
	.section	.nv.info.triton_poi_fused__native_batch_norm_legit_no_training_41,"",@"SHT_CUDA_INFO"
	.sectionflags	@""
	.align	4


	//----- nvinfo : EIATTR_CUDA_API_VERSION
	.align		4
        /*0000*/ 	.byte	0x04, 0x37
        /*0002*/ 	.short	(.L_11 - .L_10)
.L_10:
        /*0004*/ 	.word	0x0000007c


	//----- nvinfo : EIATTR_KPARAM_INFO
	.align		4
.L_11:
        /*0008*/ 	.byte	0x04, 0x17
        /*000a*/ 	.short	(.L_13 - .L_12)
.L_12:
        /*000c*/ 	.word	0x00000000
        /*0010*/ 	.short	0x0006
        /*0012*/ 	.short	0x0030
        /*0014*/ 	.byte	0x00, 0xf0, 0x11, 0x00


	//----- nvinfo : EIATTR_KPARAM_INFO
	.align		4
.L_13:
        /*0018*/ 	.byte	0x04, 0x17
        /*001a*/ 	.short	(.L_15 - .L_14)
.L_14:
        /*001c*/ 	.word	0x00000000
        /*0020*/ 	.short	0x0005
        /*0022*/ 	.short	0x0028
        /*0024*/ 	.byte	0x00, 0xf4, 0x21, 0x00


	//----- nvinfo : EIATTR_KPARAM_INFO
	.align		4
.L_15:
        /*0028*/ 	.byte	0x04, 0x17
        /*002a*/ 	.short	(.L_17 - .L_16)
.L_16:
        /*002c*/ 	.word	0x00000000
        /*0030*/ 	.short	0x0004
        /*0032*/ 	.short	0x0020
        /*0034*/ 	.byte	0x00, 0xf4, 0x21, 0x00


	//----- nvinfo : EIATTR_KPARAM_INFO
	.align		4
.L_17:
        /*0038*/ 	.byte	0x04, 0x17
        /*003a*/ 	.short	(.L_19 - .L_18)
.L_18:
        /*003c*/ 	.word	0x00000000
        /*0040*/ 	.short	0x0003
        /*0042*/ 	.short	0x0018
        /*0044*/ 	.byte	0x00, 0xf4, 0x21, 0x00


	//----- nvinfo : EIATTR_KPARAM_INFO
	.align		4
.L_19:
        /*0048*/ 	.byte	0x04, 0x17
        /*004a*/ 	.short	(.L_21 - .L_20)
.L_20:
        /*004c*/ 	.word	0x00000000
        /*0050*/ 	.short	0x0002
        /*0052*/ 	.short	0x0010
        /*0054*/ 	.byte	0x00, 0xf4, 0x21, 0x00


	//----- nvinfo : EIATTR_KPARAM_INFO
	.align		4
.L_21:
        /*0058*/ 	.byte	0x04, 0x17
        /*005a*/ 	.short	(.L_23 - .L_22)
.L_22:
        /*005c*/ 	.word	0x00000000
        /*0060*/ 	.short	0x0001
        /*0062*/ 	.short	0x0008
        /*0064*/ 	.byte	0x00, 0xf4, 0x21, 0x00


	//----- nvinfo : EIATTR_KPARAM_INFO
	.align		4
.L_23:
        /*0068*/ 	.byte	0x04, 0x17
        /*006a*/ 	.short	(.L_25 - .L_24)
.L_24:
        /*006c*/ 	.word	0x00000000
        /*0070*/ 	.short	0x0000
        /*0072*/ 	.short	0x0000
        /*0074*/ 	.byte	0x00, 0xf4, 0x21, 0x00


	//----- nvinfo : EIATTR_SPARSE_MMA_MASK
	.align		4
.L_25:
        /*0078*/ 	.byte	0x03, 0x50
        /*007a*/ 	.short	0x0000


	//----- nvinfo : EIATTR_MAXREG_COUNT
	.align		4
        /*007c*/ 	.byte	0x03, 0x1b
        /*007e*/ 	.short	0x00ff


	//----- nvinfo : EIATTR_EXIT_INSTR_OFFSETS
	.align		4
        /*0080*/ 	.byte	0x04, 0x1c
        /*0082*/ 	.short	(.L_27 - .L_26)


	//   ....[0]....
.L_26:
        /*0084*/ 	.word	0x000002d0


	//   ....[1]....
        /*0088*/ 	.word	0x000002f0


	//----- nvinfo : EIATTR_REQNTID
	.align		4
.L_27:
        /*008c*/ 	.byte	0x04, 0x10
        /*008e*/ 	.short	(.L_29 - .L_28)
.L_28:
        /*0090*/ 	.word	0x00000080
        /*0094*/ 	.word	0x00000001
        /*0098*/ 	.word	0x00000001


	//----- nvinfo : EIATTR_CBANK_PARAM_SIZE
	.align		4
.L_29:
        /*009c*/ 	.byte	0x03, 0x19
        /*009e*/ 	.short	0x0034


	//----- nvinfo : EIATTR_PARAM_CBANK
	.align		4
        /*00a0*/ 	.byte	0x04, 0x0a
        /*00a2*/ 	.short	(.L_31 - .L_30)
	.align		4
.L_30:
        /*00a4*/ 	.word	index@(.nv.constant0.triton_poi_fused__native_batch_norm_legit_no_training_41)
        /*00a8*/ 	.short	0x0210
        /*00aa*/ 	.short	0x0034


	//----- nvinfo : EIATTR_SW_WAR
	.align		4
.L_31:
        /*00ac*/ 	.byte	0x04, 0x36
        /*00ae*/ 	.short	(.L_33 - .L_32)
.L_32:
        /*00b0*/ 	.word	0x00000008
.L_33:


//--------------------- .nv.callgraph             --------------------------
	.section	.nv.callgraph,"",@"SHT_CUDA_CALLGRAPH"
	.align	4
	.sectionentsize	8
	.align		4
        /*0000*/ 	.word	0x00000000
	.align		4
        /*0004*/ 	.word	0xffffffff
	.align		4
        /*0008*/ 	.word	0x00000000
	.align		4
        /*000c*/ 	.word	0xfffffffe
	.align		4
        /*0010*/ 	.word	0x00000000
	.align		4
        /*0014*/ 	.word	0xfffffffd
	.align		4
        /*0018*/ 	.word	0x00000000
	.align		4
        /*001c*/ 	.word	0xfffffffc


//--------------------- .nv.constant4             --------------------------
	.section	.nv.constant4,"a",@progbits
	.align	8
	.align		8
.nv.constant4:
        /*0000*/ 	.dword	_$_str
	.align		8
        /*0008*/ 	.dword	_$_str_$_2


//--------------------- .text.triton_poi_fused__native_batch_norm_legit_no_training_41 --------------------------
	.section	.text.triton_poi_fused__native_batch_norm_legit_no_training_41,"ax",@progbits
	.align	128
        .global         triton_poi_fused__native_batch_norm_legit_no_training_41
        .type           triton_poi_fused__native_batch_norm_legit_no_training_41,@function
        .size           triton_poi_fused__native_batch_norm_legit_no_training_41,(.L_x_1 - triton_poi_fused__native_batch_norm_legit_no_training_41)
        .other          triton_poi_fused__native_batch_norm_legit_no_training_41,@"STO_CUDA_ENTRY STV_DEFAULT"
triton_poi_fused__native_batch_norm_legit_no_training_41:
.text.triton_poi_fused__native_batch_norm_legit_no_training_41:
[----:B------:R-:W0:Y:S01]  /*0000*/  LDC R1, c[0x0][0x28] ;  /* 0x00000a00ff017b82 */ /* 0x000e220000000800 */
[----:B------:R-:W1:Y:S07]  /*0010*/  S2R R0, SR_TID.X ;  /* 0x0000000000007919 */ /* 0x000e6e0000002100 */
[----:B------:R-:W2:Y:S01]  /*0020*/  LDC.64 R8, c[0x0][0x220] ;  /* 0x00008800ff087b82 */ /* 0x000ea20000000a00 */
[----:B------:R-:W-:Y:S01]  /*0030*/  HFMA2.MMA R14, -RZ, RZ, 0, 0 ;  /* 0x00000000ff0e7435 */ /* 0x000fe200000001ff */
[----:B------:R-:W-:Y:S01]  /*0040*/  ULDC.64 UR4, c[0x0][0x208] ;  /* 0x0000820000047ab9 */ /* 0x000fe20000000a00 */
[----:B------:R-:W3:Y:S05]  /*0050*/  S2R R3, SR_CTAID.X ;  /* 0x0000000000037919 */ /* 0x000eea0000002500 */
[----:B------:R-:W4:Y:S08]  /*0060*/  LDC.64 R4, c[0x0][0x210] ;  /* 0x00008400ff047b82 */ /* 0x000f300000000a00 */
[----:B------:R-:W5:Y:S08]  /*0070*/  LDC.64 R6, c[0x0][0x218] ;  /* 0x00008600ff067b82 */ /* 0x000f700000000a00 */
[----:B------:R-:W5:Y:S01]  /*0080*/  LDC.64 R10, c[0x0][0x228] ;  /* 0x00008a00ff0a7b82 */ /* 0x000f620000000a00 */
[----:B-1----:R-:W-:-:S07]  /*0090*/  LOP3.LUT R0, R0, 0x7f, RZ, 0xc0, !PT ;  /* 0x0000007f00007812 */ /* 0x002fce00078ec0ff */
[----:B------:R-:W1:Y:S01]  /*00a0*/  LDC.64 R12, c[0x0][0x230] ;  /* 0x00008c00ff0c7b82 */ /* 0x000e620000000a00 */
[----:B---3--:R-:W-:-:S04]  /*00b0*/  LEA R0, R3, R0, 0x7 ;  /* 0x0000000003007211 */ /* 0x008fc800078e38ff */
[C---:B------:R-:W-:Y:S01]  /*00c0*/  ISETP.GE.AND P2, PT, R0.reuse, 0x1300, PT ;  /* 0x000013000000780c */ /* 0x040fe20003f46270 */
[----:B------:R-:W-:-:S05]  /*00d0*/  IMAD.HI R2, R0, 0x6bca1af3, RZ ;  /* 0x6bca1af300027827 */ /* 0x000fca00078e02ff */
[----:B------:R-:W-:-:S04]  /*00e0*/  SHF.R.U32.HI R3, RZ, 0x1f, R2 ;  /* 0x0000001fff037819 */ /* 0x000fc80000011602 */
[----:B------:R-:W-:-:S05]  /*00f0*/  LEA.HI.SX32 R3, R2, R3, 0x19 ;  /* 0x0000000302037211 */ /* 0x000fca00078fcaff */
[----:B------:R-:W-:-:S04]  /*0100*/  IMAD R15, R3, -0x130, R0 ;  /* 0xfffffed0030f7824 */ /* 0x000fc800078e0200 */
[----:B--2---:R-:W-:-:S05]  /*0110*/  IMAD.WIDE R8, R15, 0x4, R8 ;  /* 0x000000040f087825 */ /* 0x004fca00078e0208 */
[----:B------:R2:W3:Y:S01]  /*0120*/  @!P2 LDG.E.EL R14, desc[UR4][R8.64] ;  /* 0x00000004080ea981 */ /* 0x0004e2000c2e1900 */
[----:B------:R-:W-:Y:S01]  /*0130*/  CS2R R2, SRZ ;  /* 0x0000000000027805 */ /* 0x000fe2000001ff00 */
[----:B----4-:R-:W-:-:S04]  /*0140*/  IMAD.WIDE R4, R0, 0x4, R4 ;  /* 0x0000000400047825 */ /* 0x010fc800078e0204 */
[C---:B-----5:R-:W-:Y:S01]  /*0150*/  IMAD.WIDE R6, R15.reuse, 0x4, R6 ;  /* 0x000000040f067825 */ /* 0x060fe200078e0206 */
[----:B------:R4:W5:Y:S03]  /*0160*/  @!P2 LDG.E R2, desc[UR4][R4.64] ;  /* 0x000000040402a981 */ /* 0x000966000c1e1900 */
[C---:B0-2---:R-:W-:Y:S01]  /*0170*/  IMAD.WIDE R8, R15.reuse, 0x4, R10 ;  /* 0x000000040f087825 */ /* 0x045fe200078e020a */
[----:B------:R0:W5:Y:S03]  /*0180*/  @!P2 LDG.E.EL R3, desc[UR4][R6.64] ;  /* 0x000000040603a981 */ /* 0x000166000c2e1900 */
[----:B-1----:R-:W-:Y:S01]  /*0190*/  IMAD.WIDE R10, R15, 0x4, R12 ;  /* 0x000000040f0a7825 */ /* 0x002fe200078e020c */
[----:B------:R-:W-:Y:S01]  /*01a0*/  CS2R R12, SRZ ;  /* 0x00000000000c7805 */ /* 0x000fe2000001ff00 */
[----:B----4-:R-:W1:Y:S05]  /*01b0*/  LDC.64 R4, c[0x0][0x238] ;  /* 0x00008e00ff047b82 */ /* 0x010e6a0000000a00 */
[----:B------:R-:W2:Y:S04]  /*01c0*/  @!P2 LDG.E.EL R12, desc[UR4][R8.64] ;  /* 0x00000004080ca981 */ /* 0x000ea8000c2e1900 */
[----:B------:R-:W2:Y:S01]  /*01d0*/  @!P2 LDG.E.EL R13, desc[UR4][R10.64] ;  /* 0x000000040a0da981 */ /* 0x000ea2000c2e1900 */
[----:B0-----:R-:W-:Y:S01]  /*01e0*/  MOV R6, 0x3e800000 ;  /* 0x3e80000000067802 */ /* 0x001fe20000000f00 */
[----:B---3--:R-:W-:-:S04]  /*01f0*/  FADD R14, R14, 9.9999997473787516356e-06 ;  /* 0x3727c5ac0e0e7421 */ /* 0x008fc80000000000 */
[----:B------:R-:W0:Y:S01]  /*0200*/  MUFU.SQRT R15, R14 ;  /* 0x0000000e000f7308 */ /* 0x000e220000002000 */
[----:B-----5:R-:W-:Y:S01]  /*0210*/  FADD R2, -R3, R2 ;  /* 0x0000000203027221 */ /* 0x020fe20000000100 */
[C---:B0-----:R-:W-:Y:S02]  /*0220*/  FSETP.GT.AND P0, PT, R15.reuse, 8.50705917302346158658e+37, PT ;  /* 0x7e8000000f00780b */ /* 0x041fe40003f04000 */
[----:B------:R-:W-:Y:S02]  /*0230*/  FSETP.GEU.AND P1, PT, R15, 1.175494350822287508e-38, PT ;  /* 0x008000000f00780b */ /* 0x000fe40003f2e000 */
[----:B------:R-:W-:-:S09]  /*0240*/  FSEL R6, R6, 1, P0 ;  /* 0x3f80000006067808 */ /* 0x000fd20000000000 */
[----:B------:R-:W-:Y:S02]  /*0250*/  @P0 FMUL R15, R15, 0.25 ;  /* 0x3e8000000f0f0820 */ /* 0x000fe40000400000 */
[----:B------:R-:W-:Y:S02]  /*0260*/  @!P1 FMUL R6, R6, 16777216 ;  /* 0x4b80000006069820 */ /* 0x000fe40000400000 */
[----:B------:R-:W-:-:S06]  /*0270*/  @!P1 FMUL R15, R15, 16777216 ;  /* 0x4b8000000f0f9820 */ /* 0x000fcc0000400000 */
[----:B------:R-:W0:Y:S02]  /*0280*/  MUFU.RCP R15, R15 ;  /* 0x0000000f000f7308 */ /* 0x000e240000001000 */
[----:B0-----:R-:W-:-:S04]  /*0290*/  FMUL R3, R15, R6 ;  /* 0x000000060f037220 */ /* 0x001fc80000400000 */
[----:B------:R-:W-:Y:S01]  /*02a0*/  FMUL R6, R2, R3 ;  /* 0x0000000302067220 */ /* 0x000fe20000400000 */
[----:B-1----:R-:W-:-:S04]  /*02b0*/  IMAD.WIDE R2, R0, 0x4, R4 ;  /* 0x0000000400027825 */ /* 0x002fc800078e0204 */
[----:B--2---:R-:W-:Y:S01]  /*02c0*/  FFMA R13, R6, R12, R13 ;  /* 0x0000000c060d7223 */ /* 0x004fe2000000000d */
[----:B------:R-:W-:Y:S06]  /*02d0*/  @P2 EXIT ;  /* 0x000000000000294d */ /* 0x000fec0003800000 */
[----:B------:R-:W-:Y:S01]  /*02e0*/  STG.E desc[UR4][R2.64], R13 ;  /* 0x0000000d02007986 */ /* 0x000fe2000c101904 */
[----:B------:R-:W-:Y:S05]  /*02f0*/  EXIT ;  /* 0x000000000000794d */ /* 0x000fea0003800000 */
.L_x_0:
[----:B------:R-:W-:-:S00]  /*0300*/  BRA `(.L_x_0) ;  /* 0xfffffffc00fc7947 */ /* 0x000fc0000383ffff */
[----:B------:R-:W-:-:S00]  /*0310*/  NOP ;  /* 0x0000000000007918 */ /* 0x000fc00000000000 */
        /* <DEDUP_REMOVED lines=14> */
.L_x_1:


//--------------------- .nv.global.init           --------------------------
	.section	.nv.global.init,"aw",@progbits
.nv.global.init:
	.type		_$_str,@object
	.size		_$_str,(_$_str_$_2 - _$_str)
_$_str:
        /*0000*/ 	.byte	0x5f, 0x5f, 0x43, 0x55, 0x44, 0x41, 0x5f, 0x46, 0x54, 0x5a, 0x00
	.type		_$_str_$_2,@object
	.size		_$_str_$_2,(.L_1 - _$_str_$_2)
_$_str_$_2:
        /*000b*/ 	.byte	0x5f, 0x5f, 0x43, 0x55, 0x44, 0x41, 0x5f, 0x50, 0x52, 0x45, 0x43, 0x5f, 0x53, 0x51, 0x52, 0x54
        /*001b*/ 	.byte	0x00
.L_1:


//--------------------- .nv.constant0.triton_poi_fused__native_batch_norm_legit_no_training_41 --------------------------
	.section	.nv.constant0.triton_poi_fused__native_batch_norm_legit_no_training_41,"a",@progbits
	.sectionflags	@""
	.align	4
.nv.constant0.triton_poi_fused__native_batch_norm_legit_no_training_41:
	.zero		580
